//
// Generated by NVIDIA NVVM Compiler
//
// Compiler Build ID: CL-36424714
// Cuda compilation tools, release 13.0, V13.0.88
// Based on NVVM 20.0.0
//

.version 9.0
.target sm_100
.address_size 64

	// .globl	_Z20print_index_and_dataPi
.extern .func  (.param .b32 func_retval0) vprintf
(
	.param .b64 vprintf_param_0,
	.param .b64 vprintf_param_1
)
;
.global .align 1 .b8 $str[72] = {116, 105, 100, 58, 32, 37, 100, 44, 32, 98, 108, 111, 99, 107, 95, 111, 102, 102, 115, 101, 116, 58, 32, 40, 37, 100, 32, 42, 32, 37, 100, 32, 61, 32, 37, 100, 41, 44, 32, 114, 111, 119, 95, 111, 102, 102, 115, 101, 116, 32, 32, 40, 37, 100, 32, 42, 32, 37, 100, 32, 61, 32, 37, 100, 41, 32, 61, 32, 37, 100, 10};
.global .align 1 .b8 $str$1[175] = {116, 104, 114, 101, 97, 100, 73, 100, 120, 46, 120, 58, 32, 37, 100, 44, 32, 116, 104, 114, 101, 97, 100, 73, 100, 120, 46, 121, 58, 32, 37, 100, 44, 32, 98, 108, 111, 99, 107, 68, 105, 109, 46, 120, 58, 32, 37, 100, 44, 32, 116, 105, 100, 58, 32, 37, 100, 44, 32, 103, 105, 100, 58, 32, 37, 100, 44, 32, 98, 108, 111, 99, 107, 73, 100, 120, 46, 120, 58, 32, 37, 100, 44, 44, 32, 98, 108, 111, 99, 107, 73, 100, 120, 46, 121, 58, 32, 37, 100, 44, 44, 32, 98, 108, 111, 99, 107, 68, 105, 109, 46, 120, 58, 32, 37, 100, 44, 44, 32, 98, 108, 111, 99, 107, 68, 105, 109, 46, 121, 58, 32, 37, 100, 44, 32, 103, 114, 105, 100, 68, 105, 109, 46, 120, 58, 32, 37, 100, 44, 32, 103, 114, 105, 100, 68, 105, 109, 46, 121, 58, 32, 37, 100, 44, 32, 100, 97, 116, 97, 58, 32, 37, 100, 10};

.visible .entry _Z20print_index_and_dataPi(
	.param .u64 .ptr .align 1 _Z20print_index_and_dataPi_param_0
)
{
	.local .align 16 .b8 	__local_depot0[48];
	.reg .b64 	%SP;
	.reg .b64 	%SPL;
	.reg .b32 	%r<21>;
	.reg .b64 	%rd<11>;

	mov.u64 	%SPL, __local_depot0;
	cvta.local.u64 	%SP, %SPL;
	ld.param.u64 	%rd1, [_Z20print_index_and_dataPi_param_0];
	cvta.to.global.u64 	%rd2, %rd1;
	add.u64 	%rd3, %SP, 0;
	add.u64 	%rd4, %SPL, 0;
	mov.u32 	%r1, %tid.y;
	mov.u32 	%r2, %ntid.x;
	mov.u32 	%r3, %tid.x;
	mad.lo.s32 	%r4, %r1, %r2, %r3;
	mov.u32 	%r5, %ntid.y;
	mul.lo.s32 	%r6, %r2, %r5;
	mov.u32 	%r7, %ctaid.x;
	mul.lo.s32 	%r8, %r6, %r7;
	mov.u32 	%r9, %nctaid.x;
	mul.lo.s32 	%r10, %r6, %r9;
	mov.u32 	%r11, %ctaid.y;
	mul.lo.s32 	%r12, %r10, %r11;
	add.s32 	%r13, %r4, %r8;
	add.s32 	%r14, %r13, %r12;
	st.local.v4.u32 	[%rd4], {%r4, %r6, %r7, %r8};
	st.local.v4.u32 	[%rd4+16], {%r10, %r11, %r12, %r14};
	mov.u64 	%rd5, $str;
	cvta.global.u64 	%rd6, %rd5;
	{ // callseq 0, 0
	.param .b64 param0;
	st.param.b64 	[param0], %rd6;
	.param .b64 param1;
	st.param.b64 	[param1], %rd3;
	.param .b32 retval0;
	call.uni (retval0), 
	vprintf, 
	(
	param0, 
	param1
	);
	ld.param.b32 	%r15, [retval0];
	} // callseq 0
	mov.u32 	%r17, %nctaid.y;
	mul.wide.s32 	%rd7, %r14, 4;
	add.s64 	%rd8, %rd2, %rd7;
	ld.global.u32 	%r18, [%rd8];
	st.local.v4.u32 	[%rd4], {%r3, %r1, %r2, %r4};
	st.local.v4.u32 	[%rd4+16], {%r14, %r7, %r11, %r2};
	st.local.v4.u32 	[%rd4+32], {%r5, %r9, %r17, %r18};
	mov.u64 	%rd9, $str$1;
	cvta.global.u64 	%rd10, %rd9;
	{ // callseq 1, 0
	.param .b64 param0;
	st.param.b64 	[param0], %rd10;
	.param .b64 param1;
	st.param.b64 	[param1], %rd3;
	.param .b32 retval0;
	call.uni (retval0), 
	vprintf, 
	(
	param0, 
	param1
	);
	ld.param.b32 	%r19, [retval0];
	} // callseq 1
	ret;

}


// ===== COMPILED SASS (sm_100) =====

	.target	sm_100

	.elftype	@"ET_EXEC"


//--------------------- .note.nv.tkinfo           --------------------------
	.section	.note.nv.tkinfo,"",@"SHT_NOTE"
	.sectionflags	@"SHF_NOTE_NV_TKINFO"
	.tkinfo
        /*0018*/ 	.word	0x00000002
        /*0030*/ 	.string	""
        /*0030*/ 	.string	"ptxas"
        /*0030*/ 	.string	"Cuda compilation tools, release 13.0, V13.0.88"
        /*0030*/ 	.string	"Build cuda_13.0.r13.0/compiler.36424714_0"
        /*0030*/ 	.string	"-arch sm_100 -m 64 "



//--------------------- .note.nv.cuinfo           --------------------------
	.section	.note.nv.cuinfo,"",@"SHT_NOTE"
	.sectionflags	@"SHF_NOTE_NV_CUINFO"
        /*0018*/ 	.short	0x0002
        /*001a*/ 	.short	0x0064
        /*001c*/ 	.short	0x0082
	.zero		2


//--------------------- .nv.info                  --------------------------
	.section	.nv.info,"",@"SHT_CUDA_INFO"
	.align	4


	//----- nvinfo : EIATTR_REGCOUNT
	.align		4
        /*0000*/ 	.byte	0x04, 0x2f
        /*0002*/ 	.short	(.L_3 - .L_2)
	.align		4
.L_2:
        /*0004*/ 	.word	index@(_Z20print_index_and_dataPi)
        /*0008*/ 	.word	0x0000001e


	//----- nvinfo : EIATTR_FRAME_SIZE
	.align		4
.L_3:
        /*000c*/ 	.byte	0x04, 0x11
        /*000e*/ 	.short	(.L_5 - .L_4)
	.align		4
.L_4:
        /*0010*/ 	.word	index@(_Z20print_index_and_dataPi)
        /*0014*/ 	.word	0x00000030


	//----- nvinfo : EIATTR_MIN_STACK_SIZE
	.align		4
.L_5:
        /*0018*/ 	.byte	0x04, 0x12
        /*001a*/ 	.short	(.L_7 - .L_6)
	.align		4
.L_6:
        /*001c*/ 	.word	index@(_Z20print_index_and_dataPi)
        /*0020*/ 	.word	0x00000030
.L_7:


//--------------------- .nv.compat                --------------------------
	.section	.nv.compat,"",@"SHT_CUDA_COMPAT_INFO"
	.align	4
        /*0000*/ 	.byte	0x02, 0x09, 0x00, 0x00, 0x02, 0x02, 0x01, 0x00, 0x02, 0x05, 0x05, 0x00, 0x03, 0x07, 0x01, 0x01
        /*0010*/ 	.byte	0x02, 0x03, 0x00, 0x00, 0x02, 0x06, 0x01, 0x00, 0x04, 0x0b, 0x08, 0x00, 0x09, 0x00, 0x00, 0x00
        /*0020*/ 	.byte	0x00, 0x00, 0x00, 0x00


//--------------------- .nv.info._Z20print_index_and_dataPi --------------------------
	.section	.nv.info._Z20print_index_and_dataPi,"",@"SHT_CUDA_INFO"
	.sectionflags	@""
	.align	4


	//----- nvinfo : EIATTR_CUDA_API_VERSION
	.align		4
        /*0000*/ 	.byte	0x04, 0x37
        /*0002*/ 	.short	(.L_9 - .L_8)
.L_8:
        /*0004*/ 	.word	0x00000082


	//----- nvinfo : EIATTR_KPARAM_INFO
	.align		4
.L_9:
        /*0008*/ 	.byte	0x04, 0x17
        /*000a*/ 	.short	(.L_11 - .L_10)
.L_10:
        /*000c*/ 	.word	0x00000000
        /*0010*/ 	.short	0x0000
        /*0012*/ 	.short	0x0000
        /*0014*/ 	.byte	0x00, 0xf5, 0x21, 0x00


	//----- nvinfo : EIATTR_SPARSE_MMA_MASK
	.align		4
.L_11:
        /*0018*/ 	.byte	0x03, 0x50
        /*001a*/ 	.short	0x0000


	//----- nvinfo : EIATTR_MAXREG_COUNT
	.align		4
        /*001c*/ 	.byte	0x03, 0x1b
        /*001e*/ 	.short	0x00ff


	//----- nvinfo : EIATTR_EXTERNS
	.align		4
        /*0020*/ 	.byte	0x04, 0x0f
        /*0022*/ 	.short	(.L_13 - .L_12)


	//   ....[0]....
	.align		4
.L_12:
        /*0024*/ 	.word	index@(vprintf)


	//----- nvinfo : EIATTR_MERCURY_ISA_VERSION
	.align		4
.L_13:
        /*0028*/ 	.byte	0x03, 0x5f
        /*002a*/ 	.short	0x0101


	//----- nvinfo : EIATTR_VRC_CTA_INIT_COUNT
	.align		4
        /*002c*/ 	.byte	0x02, 0x4a
	.zero		1
	.zero		1


	//----- nvinfo : EIATTR_SYSCALL_OFFSETS
	.align		4
        /*0030*/ 	.byte	0x04, 0x46
        /*0032*/ 	.short	(.L_15 - .L_14)


	//   ....[0]....
.L_14:
        /*0034*/ 	.word	0x00000210


	//   ....[1]....
        /*0038*/ 	.word	0x00000390


	//----- nvinfo : EIATTR_EXIT_INSTR_OFFSETS
	.align		4
.L_15:
        /*003c*/ 	.byte	0x04, 0x1c
        /*003e*/ 	.short	(.L_17 - .L_16)


	//   ....[0]....
.L_16:
        /*0040*/ 	.word	0x000003a0


	//----- nvinfo : EIATTR_CBANK_PARAM_SIZE
	.align		4
.L_17:
        /*0044*/ 	.byte	0x03, 0x19
        /*0046*/ 	.short	0x0008


	//----- nvinfo : EIATTR_PARAM_CBANK
	.align		4
        /*0048*/ 	.byte	0x04, 0x0a
        /*004a*/ 	.short	(.L_19 - .L_18)
	.align		4
.L_18:
        /*004c*/ 	.word	index@(.nv.constant0._Z20print_index_and_dataPi)
        /*0050*/ 	.short	0x0380
        /*0052*/ 	.short	0x0008


	//----- nvinfo : EIATTR_SW_WAR
	.align		4
.L_19:
        /*0054*/ 	.byte	0x04, 0x36
        /*0056*/ 	.short	(.L_21 - .L_20)
.L_20:
        /*0058*/ 	.word	0x00000008
.L_21:


//--------------------- .nv.callgraph             --------------------------
	.section	.nv.callgraph,"",@"SHT_CUDA_CALLGRAPH"
	.align	4
	.sectionentsize	8
	.align		4
        /*0000*/ 	.word	0x00000000
	.align		4
        /*0004*/ 	.word	0xffffffff
	.align		4
        /*0008*/ 	.word	index@(_Z20print_index_and_dataPi)
	.align		4
        /*000c*/ 	.word	index@(vprintf)
	.align		4
        /*0010*/ 	.word	0x00000000
	.align		4
        /*0014*/ 	.word	0xfffffffe
	.align		4
        /*0018*/ 	.word	0x00000000
	.align		4
        /*001c*/ 	.word	0xfffffffd
	.align		4
        /*0020*/ 	.word	0x00000000
	.align		4
        /*0024*/ 	.word	0xfffffffc


//--------------------- .nv.constant4             --------------------------
	.section	.nv.constant4,"a",@progbits
	.align	8
	.align		8
.nv.constant4:
        /*0000*/ 	.dword	vprintf
	.align		8
        /*0008*/ 	.dword	$str
	.align		8
        /*0010*/ 	.dword	$str$1


//--------------------- .text._Z20print_index_and_dataPi --------------------------
	.section	.text._Z20print_index_and_dataPi,"ax",@progbits
	.align	128
        .global         _Z20print_index_and_dataPi
        .type           _Z20print_index_and_dataPi,@function
        .size           _Z20print_index_and_dataPi,(.L_x_3 - _Z20print_index_and_dataPi)
        .other          _Z20print_index_and_dataPi,@"STO_CUDA_ENTRY STV_DEFAULT"
_Z20print_index_and_dataPi:
.text._Z20print_index_and_dataPi:
[----:B------:R-:W0:Y:S01]  /*0000*/  LDC R1, c[0x0][0x37c] ;  /* 0x0000df00ff017b82 */ /* 0x000e220000000800 */
[----:B------:R-:W1:Y:S01]  /*0010*/  S2R R25, SR_TID.Y ;  /* 0x0000000000197919 */ /* 0x000e620000002200 */
[----:B------:R-:W2:Y:S01]  /*0020*/  LDCU UR5, c[0x0][0x2fc] ;  /* 0x00005f80ff0577ac */ /* 0x000ea20008000800 */
[----:B0-----:R-:W-:Y:S01]  /*0030*/  VIADD R1, R1, 0xffffffd0 ;  /* 0xffffffd001017836 */ /* 0x001fe20000000000 */
[----:B------:R-:W-:Y:S01]  /*0040*/  MOV R0, 0x0 ;  /* 0x0000000000007802 */ /* 0x000fe20000000f00 */
[----:B------:R-:W1:Y:S01]  /*0050*/  S2R R24, SR_TID.X ;  /* 0x0000000000187919 */ /* 0x000e620000002100 */
[----:B------:R-:W0:Y:S02]  /*0060*/  LDCU UR40, c[0x0][0x360] ;  /* 0x00006c00ff2877ac */ /* 0x000e240008000800 */
[----:B------:R-:W-:Y:S01]  /*0070*/  R2UR UR38, R1 ;  /* 0x00000000012672ca */ /* 0x000fe200000e0000 */
[----:B------:R-:W3:Y:S01]  /*0080*/  S2R R22, SR_CTAID.X ;  /* 0x0000000000167919 */ /* 0x000ee20000002500 */
[----:B------:R-:W0:Y:S01]  /*0090*/  LDCU UR41, c[0x0][0x364] ;  /* 0x00006c80ff2977ac */ /* 0x000e220008000800 */
[----:B------:R4:W4:Y:S01]  /*00a0*/  LDC.64 R2, c[0x4][R0] ;  /* 0x0100000000027b82 */ /* 0x0009220000000a00 */
[----:B------:R-:W5:Y:S01]  /*00b0*/  S2R R17, SR_CTAID.Y ;  /* 0x0000000000117919 */ /* 0x000f620000002600 */
[----:B------:R-:W2:Y:S01]  /*00c0*/  LDCU UR42, c[0x0][0x370] ;  /* 0x00006e00ff2a77ac */ /* 0x000ea20008000800 */
[----:B------:R-:W2:Y:S01]  /*00d0*/  LDCU UR4, c[0x0][0x2f8] ;  /* 0x00005f00ff0477ac */ /* 0x000ea20008000800 */
[----:B------:R-:W1:Y:S01]  /*00e0*/  LDCU.64 UR36, c[0x0][0x358] ;  /* 0x00006b00ff2477ac */ /* 0x000e620008000a00 */
[----:B0-----:R-:W-:-:S04]  /*00f0*/  UIMAD UR6, UR40, UR41, URZ ;  /* 0x00000029280672a4 */ /* 0x001fc8000f8e02ff */
[----:B--2---:R-:W-:Y:S02]  /*0100*/  UIMAD UR7, UR6, UR42, URZ ;  /* 0x0000002a060772a4 */ /* 0x004fe4000f8e02ff */
[----:B------:R-:W-:Y:S01]  /*0110*/  IMAD.U32 R21, RZ, RZ, UR6 ;  /* 0x00000006ff157e24 */ /* 0x000fe2000f8e00ff */
[----:B------:R-:W-:Y:S01]  /*0120*/  UIADD3 UR38, UP0, UPT, UR38, UR4, URZ ;  /* 0x0000000426267290 */ /* 0x000fe2000ff1e0ff */
[----:B-1----:R-:W-:Y:S02]  /*0130*/  IMAD R20, R25, UR40, R24 ;  /* 0x0000002819147c24 */ /* 0x002fe4000f8e0218 */
[----:B------:R-:W-:Y:S01]  /*0140*/  MOV R16, UR7 ;  /* 0x0000000700107c02 */ /* 0x000fe20008000f00 */
[----:B------:R-:W-:Y:S01]  /*0150*/  UIADD3.X UR39, UPT, UPT, URZ, UR5, URZ, UP0, !UPT ;  /* 0x00000005ff277290 */ /* 0x000fe200087fe4ff */
[----:B---3--:R-:W-:Y:S02]  /*0160*/  IMAD R23, R22, UR6, RZ ;  /* 0x0000000616177c24 */ /* 0x008fe4000f8e02ff */
[----:B------:R-:W-:-:S02]  /*0170*/  IMAD.U32 R6, RZ, RZ, UR38 ;  /* 0x00000026ff067e24 */ /* 0x000fc4000f8e00ff */
[----:B-----5:R-:W-:Y:S01]  /*0180*/  IMAD R18, R17, UR7, RZ ;  /* 0x0000000711127c24 */ /* 0x020fe2000f8e02ff */
[----:B------:R0:W-:Y:S01]  /*0190*/  STL.128 [R1], R20 ;  /* 0x0000001401007387 */ /* 0x0001e20000100c00 */
[----:B------:R-:W1:Y:S01]  /*01a0*/  LDCU.64 UR6, c[0x4][0x8] ;  /* 0x01000100ff0677ac */ /* 0x000e620008000a00 */
[----:B------:R-:W-:Y:S02]  /*01b0*/  MOV R7, UR39 ;  /* 0x0000002700077c02 */ /* 0x000fe40008000f00 */
[----:B------:R-:W-:-:S05]  /*01c0*/  IADD3 R19, PT, PT, R18, R20, R23 ;  /* 0x0000001412137210 */ /* 0x000fca0007ffe017 */
[----:B------:R0:W-:Y:S01]  /*01d0*/  STL.128 [R1+0x10], R16 ;  /* 0x0000101001007387 */ /* 0x0001e20000100c00 */
[----:B-1----:R-:W-:Y:S01]  /*01e0*/  IMAD.U32 R4, RZ, RZ, UR6 ;  /* 0x00000006ff047e24 */ /* 0x002fe2000f8e00ff */
[----:B----4-:R-:W-:-:S07]  /*01f0*/  MOV R5, UR7 ;  /* 0x0000000700057c02 */ /* 0x010fce0008000f00 */
[----:B0-----:R-:W-:-:S07]  /*0200*/  LEPC R20, `(.L_x_0) ;  /* 0x000000001014794e */ /* 0x001fce0000000000 */
[----:B------:R-:W-:Y:S05]  /*0210*/  CALL.ABS.NOINC R2 ;  /* 0x0000000002007343 */ /* 0x000fea0003c00000 */
.L_x_0:
[----:B------:R-:W0:Y:S08]  /*0220*/  LDC.64 R4, c[0x0][0x380] ;  /* 0x0000e000ff047b82 */ /* 0x000e300000000a00 */
[----:B------:R-:W1:Y:S01]  /*0230*/  LDC R10, c[0x0][0x374] ;  /* 0x0000dd00ff0a7b82 */ /* 0x000e620000000800 */
[----:B------:R-:W-:Y:S01]  /*0240*/  MOV R2, 0x0 ;  /* 0x0000000000027802 */ /* 0x000fe20000000f00 */
[----:B------:R-:W-:Y:S01]  /*0250*/  IMAD.MOV.U32 R13, RZ, RZ, R22 ;  /* 0x000000ffff0d7224 */ /* 0x000fe200078e0016 */
[----:B------:R-:W-:Y:S01]  /*0260*/  MOV R14, R17 ;  /* 0x00000011000e7202 */ /* 0x000fe20000000f00 */
[----:B------:R-:W-:Y:S01]  /*0270*/  IMAD.MOV.U32 R12, RZ, RZ, R19 ;  /* 0x000000ffff0c7224 */ /* 0x000fe200078e0013 */
[----:B------:R-:W-:Y:S01]  /*0280*/  MOV R26, UR40 ;  /* 0x00000028001a7c02 */ /* 0x000fe20008000f00 */
[----:B------:R-:W-:Y:S01]  /*0290*/  IMAD R27, R25, UR40, R24 ;  /* 0x00000028191b7c24 */ /* 0x000fe2000f8e0218 */
[----:B------:R-:W-:Y:S01]  /*02a0*/  MOV R8, UR41 ;  /* 0x0000002900087c02 */ /* 0x000fe20008000f00 */
[----:B------:R-:W-:Y:S01]  /*02b0*/  IMAD.U32 R15, RZ, RZ, UR40 ;  /* 0x00000028ff0f7e24 */ /* 0x000fe2000f8e00ff */
[----:B------:R-:W2:Y:S01]  /*02c0*/  LDCU.64 UR4, c[0x4][0x10] ;  /* 0x01000200ff0477ac */ /* 0x000ea20008000a00 */
[----:B0-----:R-:W-:-:S05]  /*02d0*/  IMAD.WIDE R4, R19, 0x4, R4 ;  /* 0x0000000413047825 */ /* 0x001fca00078e0204 */
[----:B------:R2:W1:Y:S01]  /*02e0*/  LDG.E R11, desc[UR36][R4.64] ;  /* 0x00000024040b7981 */ /* 0x000462000c1e1900 */
[----:B------:R-:W-:Y:S01]  /*02f0*/  IMAD.U32 R9, RZ, RZ, UR42 ;  /* 0x0000002aff097e24 */ /* 0x000fe2000f8e00ff */
[----:B------:R-:W0:Y:S01]  /*0300*/  LDC.64 R2, c[0x4][R2] ;  /* 0x0100000002027b82 */ /* 0x000e220000000a00 */
[----:B------:R-:W-:Y:S01]  /*0310*/  MOV R6, UR38 ;  /* 0x0000002600067c02 */ /* 0x000fe20008000f00 */
[----:B------:R3:W-:Y:S01]  /*0320*/  STL.128 [R1], R24 ;  /* 0x0000001801007387 */ /* 0x0007e20000100c00 */
[----:B------:R-:W-:-:S03]  /*0330*/  MOV R7, UR39 ;  /* 0x0000002700077c02 */ /* 0x000fc60008000f00 */
[----:B------:R3:W-:Y:S01]  /*0340*/  STL.128 [R1+0x10], R12 ;  /* 0x0000100c01007387 */ /* 0x0007e20000100c00 */
[----:B--2---:R-:W-:Y:S01]  /*0350*/  MOV R4, UR4 ;  /* 0x0000000400047c02 */ /* 0x004fe20008000f00 */
[----:B------:R-:W-:Y:S02]  /*0360*/  IMAD.U32 R5, RZ, RZ, UR5 ;  /* 0x00000005ff057e24 */ /* 0x000fe4000f8e00ff */
[----:B01----:R3:W-:Y:S05]  /*0370*/  STL.128 [R1+0x20], R8 ;  /* 0x0000200801007387 */ /* 0x0037ea0000100c00 */
[----:B------:R-:W-:-:S07]  /*0380*/  LEPC R20, `(.L_x_1) ;  /* 0x000000001014794e */ /* 0x000fce0000000000 */
[----:B---3--:R-:W-:Y:S05]  /*0390*/  CALL.ABS.NOINC R2 ;  /* 0x0000000002007343 */ /* 0x008fea0003c00000 */
.L_x_1:
[----:B------:R-:W-:Y:S05]  /*03a0*/  EXIT ;  /* 0x000000000000794d */ /* 0x000fea0003800000 */
.L_x_2:
[----:B------:R-:W-:-:S00]  /*03b0*/  BRA `(.L_x_2) ;  /* 0xfffffffc00fc7947 */ /* 0x000fc0000383ffff */
[----:B------:R-:W-:-:S00]  /*03c0*/  NOP ;  /* 0x0000000000007918 */ /* 0x000fc00000000000 */
        /* <DEDUP_REMOVED lines=11> */
.L_x_3:


//--------------------- .nv.global.init           --------------------------
	.section	.nv.global.init,"aw",@progbits
.nv.global.init:
	.type		$str,@object
	.size		$str,($str$1 - $str)
$str:
        /*0000*/ 	.byte	0x74, 0x69, 0x64, 0x3a, 0x20, 0x25, 0x64, 0x2c, 0x20, 0x62, 0x6c, 0x6f, 0x63, 0x6b, 0x5f, 0x6f
        /*0010*/ 	.byte	0x66, 0x66, 0x73, 0x65, 0x74, 0x3a, 0x20, 0x28, 0x25, 0x64, 0x20, 0x2a, 0x20, 0x25, 0x64, 0x20
        /*0020*/ 	.byte	0x3d, 0x20, 0x25, 0x64, 0x29, 0x2c, 0x20, 0x72, 0x6f, 0x77, 0x5f, 0x6f, 0x66, 0x66, 0x73, 0x65
        /*0030*/ 	.byte	0x74, 0x20, 0x20, 0x28, 0x25, 0x64, 0x20, 0x2a, 0x20, 0x25, 0x64, 0x20, 0x3d, 0x20, 0x25, 0x64
        /*0040*/ 	.byte	0x29, 0x20, 0x3d, 0x20, 0x25, 0x64, 0x0a, 0x00
	.type		$str$1,@object
	.size		$str$1,(.L_1 - $str$1)
$str$1:
        /*0048*/ 	.byte	0x74, 0x68, 0x72, 0x65, 0x61, 0x64, 0x49, 0x64, 0x78, 0x2e, 0x78, 0x3a, 0x20, 0x25, 0x64, 0x2c
        /* <DEDUP_REMOVED lines=9> */
        /*00e8*/ 	.byte	0x20, 0x25, 0x64, 0x2c, 0x20, 0x64, 0x61, 0x74, 0x61, 0x3a, 0x20, 0x25, 0x64, 0x0a, 0x00
.L_1:


//--------------------- .nv.shared.reserved.0     --------------------------
	.section	.nv.shared.reserved.0,"aw",@nobits
	.weak		__nv_reservedSMEM_offset_0_alias
	.size		__nv_reservedSMEM_offset_0_alias, 0, 64
	.other		__nv_reservedSMEM_offset_0_alias,@"STO_CUDA_RESERVED_SHARED STV_DEFAULT"
__nv_reservedSMEM_offset_0_alias:
	.zero		0
	.zero		64


//--------------------- .nv.constant0._Z20print_index_and_dataPi --------------------------
	.section	.nv.constant0._Z20print_index_and_dataPi,"a",@progbits
	.sectionflags	@""
	.align	4
.nv.constant0._Z20print_index_and_dataPi:
	.zero		904


//--------------------- SYMBOLS --------------------------

	.type		.nv.reservedSmem.offset0,@object
	.size		.nv.reservedSmem.offset0,0x4
	.type		vprintf,@function
